//
// Generated by NVIDIA NVVM Compiler
//
// Compiler Build ID: CL-36424714
// Cuda compilation tools, release 13.0, V13.0.88
// Based on NVVM 20.0.0
//

.version 9.0
.target sm_100
.address_size 64

	// .globl	_Z6reducePiiS_

.visible .entry _Z6reducePiiS_(
	.param .u64 .ptr .align 1 _Z6reducePiiS__param_0,
	.param .u32 _Z6reducePiiS__param_1,
	.param .u64 .ptr .align 1 _Z6reducePiiS__param_2
)
{
	.reg .pred 	%p<2>;
	.reg .b32 	%r<7>;
	.reg .b64 	%rd<7>;

	ld.param.u64 	%rd2, [_Z6reducePiiS__param_0];
	ld.param.u32 	%r2, [_Z6reducePiiS__param_1];
	ld.param.u64 	%rd1, [_Z6reducePiiS__param_2];
	cvta.to.global.u64 	%rd3, %rd2;
	mov.u32 	%r3, %ctaid.x;
	mov.u32 	%r4, %ntid.x;
	mov.u32 	%r5, %tid.x;
	mad.lo.s32 	%r1, %r3, %r4, %r5;
	bar.sync 	0;
	mul.wide.s32 	%rd4, %r1, 4;
	add.s64 	%rd5, %rd3, %rd4;
	ld.global.u32 	%r6, [%rd5];
	setp.ne.s32 	%p1, %r6, %r2;
	@%p1 bra 	$L__BB0_2;
	cvta.to.global.u64 	%rd6, %rd1;
	st.global.u32 	[%rd6], %r1;
$L__BB0_2:
	ret;

}


// ===== COMPILED SASS (sm_100) =====

	.target	sm_100

	.elftype	@"ET_EXEC"


//--------------------- .note.nv.tkinfo           --------------------------
	.section	.note.nv.tkinfo,"",@"SHT_NOTE"
	.sectionflags	@"SHF_NOTE_NV_TKINFO"
	.tkinfo
        /*0018*/ 	.word	0x00000002
        /*0030*/ 	.string	""
        /*0030*/ 	.string	"ptxas"
        /*0030*/ 	.string	"Cuda compilation tools, release 13.0, V13.0.88"
        /*0030*/ 	.string	"Build cuda_13.0.r13.0/compiler.36424714_0"
        /*0030*/ 	.string	"-arch sm_100 -m 64 "



//--------------------- .note.nv.cuinfo           --------------------------
	.section	.note.nv.cuinfo,"",@"SHT_NOTE"
	.sectionflags	@"SHF_NOTE_NV_CUINFO"
        /*0018*/ 	.short	0x0002
        /*001a*/ 	.short	0x0064
        /*001c*/ 	.short	0x0082
	.zero		2


//--------------------- .nv.info                  --------------------------
	.section	.nv.info,"",@"SHT_CUDA_INFO"
	.align	4


	//----- nvinfo : EIATTR_REGCOUNT
	.align		4
        /*0000*/ 	.byte	0x04, 0x2f
        /*0002*/ 	.short	(.L_1 - .L_0)
	.align		4
.L_0:
        /*0004*/ 	.word	index@(_Z6reducePiiS_)
        /*0008*/ 	.word	0x00000008


	//----- nvinfo : EIATTR_FRAME_SIZE
	.align		4
.L_1:
        /*000c*/ 	.byte	0x04, 0x11
        /*000e*/ 	.short	(.L_3 - .L_2)
	.align		4
.L_2:
        /*0010*/ 	.word	index@(_Z6reducePiiS_)
        /*0014*/ 	.word	0x00000000


	//----- nvinfo : EIATTR_MIN_STACK_SIZE
	.align		4
.L_3:
        /*0018*/ 	.byte	0x04, 0x12
        /*001a*/ 	.short	(.L_5 - .L_4)
	.align		4
.L_4:
        /*001c*/ 	.word	index@(_Z6reducePiiS_)
        /*0020*/ 	.word	0x00000000
.L_5:


//--------------------- .nv.compat                --------------------------
	.section	.nv.compat,"",@"SHT_CUDA_COMPAT_INFO"
	.align	4
        /*0000*/ 	.byte	0x02, 0x09, 0x00, 0x00, 0x02, 0x02, 0x01, 0x00, 0x02, 0x05, 0x05, 0x00, 0x03, 0x07, 0x01, 0x01
        /*0010*/ 	.byte	0x02, 0x03, 0x00, 0x00, 0x02, 0x06, 0x01, 0x00, 0x04, 0x0b, 0x08, 0x00, 0x09, 0x00, 0x00, 0x00
        /*0020*/ 	.byte	0x00, 0x00, 0x00, 0x00


//--------------------- .nv.info._Z6reducePiiS_   --------------------------
	.section	.nv.info._Z6reducePiiS_,"",@"SHT_CUDA_INFO"
	.sectionflags	@""
	.align	4


	//----- nvinfo : EIATTR_CUDA_API_VERSION
	.align		4
        /*0000*/ 	.byte	0x04, 0x37
        /*0002*/ 	.short	(.L_7 - .L_6)
.L_6:
        /*0004*/ 	.word	0x00000082


	//----- nvinfo : EIATTR_KPARAM_INFO
	.align		4
.L_7:
        /*0008*/ 	.byte	0x04, 0x17
        /*000a*/ 	.short	(.L_9 - .L_8)
.L_8:
        /*000c*/ 	.word	0x00000000
        /*0010*/ 	.short	0x0002
        /*0012*/ 	.short	0x0010
        /*0014*/ 	.byte	0x00, 0xf5, 0x21, 0x00


	//----- nvinfo : EIATTR_KPARAM_INFO
	.align		4
.L_9:
        /*0018*/ 	.byte	0x04, 0x17
        /*001a*/ 	.short	(.L_11 - .L_10)
.L_10:
        /*001c*/ 	.word	0x00000000
        /*0020*/ 	.short	0x0001
        /*0022*/ 	.short	0x0008
        /*0024*/ 	.byte	0x00, 0xf0, 0x11, 0x00


	//----- nvinfo : EIATTR_KPARAM_INFO
	.align		4
.L_11:
        /*0028*/ 	.byte	0x04, 0x17
        /*002a*/ 	.short	(.L_13 - .L_12)
.L_12:
        /*002c*/ 	.word	0x00000000
        /*0030*/ 	.short	0x0000
        /*0032*/ 	.short	0x0000
        /*0034*/ 	.byte	0x00, 0xf5, 0x21, 0x00


	//----- nvinfo : EIATTR_SPARSE_MMA_MASK
	.align		4
.L_13:
        /*0038*/ 	.byte	0x03, 0x50
        /*003a*/ 	.short	0x0000


	//----- nvinfo : EIATTR_MAXREG_COUNT
	.align		4
        /*003c*/ 	.byte	0x03, 0x1b
        /*003e*/ 	.short	0x00ff


	//----- nvinfo : EIATTR_NUM_BARRIERS
	.align		4
        /*0040*/ 	.byte	0x02, 0x4c
        /*0042*/ 	.byte	0x01
	.zero		1


	//----- nvinfo : EIATTR_MERCURY_ISA_VERSION
	.align		4
        /*0044*/ 	.byte	0x03, 0x5f
        /*0046*/ 	.short	0x0101


	//----- nvinfo : EIATTR_VRC_CTA_INIT_COUNT
	.align		4
        /*0048*/ 	.byte	0x02, 0x4a
	.zero		1
	.zero		1


	//----- nvinfo : EIATTR_EXIT_INSTR_OFFSETS
	.align		4
        /*004c*/ 	.byte	0x04, 0x1c
        /*004e*/ 	.short	(.L_15 - .L_14)


	//   ....[0]....
.L_14:
        /*0050*/ 	.word	0x000000c0


	//   ....[1]....
        /*0054*/ 	.word	0x000000f0


	//----- nvinfo : EIATTR_CBANK_PARAM_SIZE
	.align		4
.L_15:
        /*0058*/ 	.byte	0x03, 0x19
        /*005a*/ 	.short	0x0018


	//----- nvinfo : EIATTR_PARAM_CBANK
	.align		4
        /*005c*/ 	.byte	0x04, 0x0a
        /*005e*/ 	.short	(.L_17 - .L_16)
	.align		4
.L_16:
        /*0060*/ 	.word	index@(.nv.constant0._Z6reducePiiS_)
        /*0064*/ 	.short	0x0380
        /*0066*/ 	.short	0x0018


	//----- nvinfo : EIATTR_SW_WAR
	.align		4
.L_17:
        /*0068*/ 	.byte	0x04, 0x36
        /*006a*/ 	.short	(.L_19 - .L_18)
.L_18:
        /*006c*/ 	.word	0x00000008
.L_19:


//--------------------- .nv.callgraph             --------------------------
	.section	.nv.callgraph,"",@"SHT_CUDA_CALLGRAPH"
	.align	4
	.sectionentsize	8
	.align		4
        /*0000*/ 	.word	0x00000000
	.align		4
        /*0004*/ 	.word	0xffffffff
	.align		4
        /*0008*/ 	.word	0x00000000
	.align		4
        /*000c*/ 	.word	0xfffffffe
	.align		4
        /*0010*/ 	.word	0x00000000
	.align		4
        /*0014*/ 	.word	0xfffffffd
	.align		4
        /*0018*/ 	.word	0x00000000
	.align		4
        /*001c*/ 	.word	0xfffffffc


//--------------------- .text._Z6reducePiiS_      --------------------------
	.section	.text._Z6reducePiiS_,"ax",@progbits
	.align	128
        .global         _Z6reducePiiS_
        .type           _Z6reducePiiS_,@function
        .size           _Z6reducePiiS_,(.L_x_1 - _Z6reducePiiS_)
        .other          _Z6reducePiiS_,@"STO_CUDA_ENTRY STV_DEFAULT"
_Z6reducePiiS_:
.text._Z6reducePiiS_:
[----:B------:R-:W-:Y:S01]  /*0000*/  LDC R1, c[0x0][0x37c] ;  /* 0x0000df00ff017b82 */ /* 0x000fe20000000800 */
[----:B------:R-:W0:Y:S07]  /*0010*/  S2R R0, SR_TID.X ;  /* 0x0000000000007919 */ /* 0x000e2e0000002100 */
[----:B------:R-:W0:Y:S01]  /*0020*/  S2UR UR6, SR_CTAID.X ;  /* 0x00000000000679c3 */ /* 0x000e220000002500 */
[----:B------:R-:W1:Y:S07]  /*0030*/  LDCU.64 UR4, c[0x0][0x358] ;  /* 0x00006b00ff0477ac */ /* 0x000e6e0008000a00 */
[----:B------:R-:W-:Y:S08]  /*0040*/  BAR.SYNC.DEFER_BLOCKING 0x0 ;  /* 0x0000000000007b1d */ /* 0x000ff00000010000 */
[----:B------:R-:W0:Y:S08]  /*0050*/  LDC R5, c[0x0][0x360] ;  /* 0x0000d800ff057b82 */ /* 0x000e300000000800 */
[----:B------:R-:W2:Y:S01]  /*0060*/  LDC.64 R2, c[0x0][0x380] ;  /* 0x0000e000ff027b82 */ /* 0x000ea20000000a00 */
[----:B0-----:R-:W-:Y:S01]  /*0070*/  IMAD R5, R5, UR6, R0 ;  /* 0x0000000605057c24 */ /* 0x001fe2000f8e0200 */
[----:B------:R-:W0:Y:S03]  /*0080*/  LDCU UR6, c[0x0][0x388] ;  /* 0x00007100ff0677ac */ /* 0x000e260008000800 */
[----:B--2---:R-:W-:-:S06]  /*0090*/  IMAD.WIDE R2, R5, 0x4, R2 ;  /* 0x0000000405027825 */ /* 0x004fcc00078e0202 */
[----:B-1----:R-:W0:Y:S02]  /*00a0*/  LDG.E R2, desc[UR4][R2.64] ;  /* 0x0000000402027981 */ /* 0x002e24000c1e1900 */
[----:B0-----:R-:W-:-:S13]  /*00b0*/  ISETP.NE.AND P0, PT, R2, UR6, PT ;  /* 0x0000000602007c0c */ /* 0x001fda000bf05270 */
[----:B------:R-:W-:Y:S05]  /*00c0*/  @P0 EXIT ;  /* 0x000000000000094d */ /* 0x000fea0003800000 */
[----:B------:R-:W0:Y:S02]  /*00d0*/  LDC.64 R2, c[0x0][0x390] ;  /* 0x0000e400ff027b82 */ /* 0x000e240000000a00 */
[----:B0-----:R-:W-:Y:S01]  /*00e0*/  STG.E desc[UR4][R2.64], R5 ;  /* 0x0000000502007986 */ /* 0x001fe2000c101904 */
[----:B------:R-:W-:Y:S05]  /*00f0*/  EXIT ;  /* 0x000000000000794d */ /* 0x000fea0003800000 */
.L_x_0:
[----:B------:R-:W-:-:S00]  /*0100*/  BRA `(.L_x_0) ;  /* 0xfffffffc00fc7947 */ /* 0x000fc0000383ffff */
[----:B------:R-:W-:-:S00]  /*0110*/  NOP ;  /* 0x0000000000007918 */ /* 0x000fc00000000000 */
        /* <DEDUP_REMOVED lines=14> */
.L_x_1:


//--------------------- .nv.shared.reserved.0     --------------------------
	.section	.nv.shared.reserved.0,"aw",@nobits
	.weak		__nv_reservedSMEM_offset_0_alias
	.size		__nv_reservedSMEM_offset_0_alias, 0, 64
	.other		__nv_reservedSMEM_offset_0_alias,@"STO_CUDA_RESERVED_SHARED STV_DEFAULT"
__nv_reservedSMEM_offset_0_alias:
	.zero		0
	.zero		64


//--------------------- .nv.constant0._Z6reducePiiS_ --------------------------
	.section	.nv.constant0._Z6reducePiiS_,"a",@progbits
	.sectionflags	@""
	.align	4
.nv.constant0._Z6reducePiiS_:
	.zero		920


//--------------------- SYMBOLS --------------------------

	.type		.nv.reservedSmem.offset0,@object
	.size		.nv.reservedSmem.offset0,0x4
